//
// Generated by NVIDIA NVVM Compiler
//
// Compiler Build ID: CL-36424714
// Cuda compilation tools, release 13.0, V13.0.88
// Based on NVVM 20.0.0
//

.version 9.0
.target sm_100
.address_size 64

	// .globl	_Z19cuda_laplace_filterPfS_ffiii

.visible .entry _Z19cuda_laplace_filterPfS_ffiii(
	.param .u64 .ptr .align 1 _Z19cuda_laplace_filterPfS_ffiii_param_0,
	.param .u64 .ptr .align 1 _Z19cuda_laplace_filterPfS_ffiii_param_1,
	.param .f32 _Z19cuda_laplace_filterPfS_ffiii_param_2,
	.param .f32 _Z19cuda_laplace_filterPfS_ffiii_param_3,
	.param .u32 _Z19cuda_laplace_filterPfS_ffiii_param_4,
	.param .u32 _Z19cuda_laplace_filterPfS_ffiii_param_5,
	.param .u32 _Z19cuda_laplace_filterPfS_ffiii_param_6
)
{
	.reg .pred 	%p<6>;
	.reg .b32 	%r<21>;
	.reg .b32 	%f<19>;
	.reg .b64 	%rd<13>;
	.reg .b64 	%fd<11>;

	ld.param.u64 	%rd1, [_Z19cuda_laplace_filterPfS_ffiii_param_0];
	ld.param.u64 	%rd2, [_Z19cuda_laplace_filterPfS_ffiii_param_1];
	ld.param.f32 	%f5, [_Z19cuda_laplace_filterPfS_ffiii_param_2];
	ld.param.f32 	%f6, [_Z19cuda_laplace_filterPfS_ffiii_param_3];
	ld.param.u32 	%r3, [_Z19cuda_laplace_filterPfS_ffiii_param_4];
	ld.param.u32 	%r2, [_Z19cuda_laplace_filterPfS_ffiii_param_5];
	ld.param.u32 	%r4, [_Z19cuda_laplace_filterPfS_ffiii_param_6];
	mov.u32 	%r5, %tid.x;
	mov.u32 	%r6, %ntid.x;
	mov.u32 	%r7, %ctaid.x;
	mad.lo.s32 	%r8, %r6, %r7, %r5;
	mov.u32 	%r10, %tid.y;
	mov.u32 	%r11, %ntid.y;
	mov.u32 	%r12, %ctaid.y;
	mad.lo.s32 	%r13, %r11, %r12, %r10;
	mad.lo.s32 	%r1, %r2, %r13, %r8;
	sub.s32 	%r15, %r2, %r3;
	setp.ge.s32 	%p1, %r8, %r15;
	min.s32 	%r17, %r8, %r13;
	setp.lt.s32 	%p2, %r17, %r3;
	sub.s32 	%r18, %r4, %r3;
	setp.ge.s32 	%p3, %r13, %r18;
	or.pred  	%p4, %p1, %p3;
	mov.f32 	%f17, 0f00000000;
	or.pred  	%p5, %p4, %p2;
	mov.f32 	%f18, %f17;
	@%p5 bra 	$L__BB0_2;
	cvta.to.global.u64 	%rd3, %rd1;
	mul.wide.s32 	%rd4, %r1, 4;
	add.s64 	%rd5, %rd3, %rd4;
	ld.global.f32 	%f8, [%rd5+4];
	cvt.f64.f32 	%fd1, %f8;
	ld.global.f32 	%f9, [%rd5];
	cvt.f64.f32 	%fd2, %f9;
	add.f64 	%fd3, %fd2, %fd2;
	sub.f64 	%fd4, %fd1, %fd3;
	ld.global.f32 	%f10, [%rd5+-4];
	cvt.f64.f32 	%fd5, %f10;
	add.f64 	%fd6, %fd4, %fd5;
	cvt.rn.f32.f64 	%f17, %fd6;
	mul.wide.s32 	%rd6, %r2, 4;
	add.s64 	%rd7, %rd5, %rd6;
	ld.global.f32 	%f11, [%rd7];
	cvt.f64.f32 	%fd7, %f11;
	sub.f64 	%fd8, %fd7, %fd3;
	sub.s32 	%r20, %r1, %r2;
	mul.wide.s32 	%rd8, %r20, 4;
	add.s64 	%rd9, %rd3, %rd8;
	ld.global.f32 	%f12, [%rd9];
	cvt.f64.f32 	%fd9, %f12;
	add.f64 	%fd10, %fd8, %fd9;
	cvt.rn.f32.f64 	%f18, %fd10;
$L__BB0_2:
	cvta.to.global.u64 	%rd10, %rd2;
	mul.f32 	%f13, %f5, %f5;
	mul.f32 	%f14, %f6, %f6;
	mul.f32 	%f15, %f14, %f18;
	fma.rn.f32 	%f16, %f13, %f17, %f15;
	mul.wide.s32 	%rd11, %r1, 4;
	add.s64 	%rd12, %rd10, %rd11;
	st.global.f32 	[%rd12], %f16;
	ret;

}


// ===== COMPILED SASS (sm_100) =====

	.target	sm_100

	.elftype	@"ET_EXEC"


//--------------------- .note.nv.tkinfo           --------------------------
	.section	.note.nv.tkinfo,"",@"SHT_NOTE"
	.sectionflags	@"SHF_NOTE_NV_TKINFO"
	.tkinfo
        /*0018*/ 	.word	0x00000002
        /*0030*/ 	.string	""
        /*0030*/ 	.string	"ptxas"
        /*0030*/ 	.string	"Cuda compilation tools, release 13.0, V13.0.88"
        /*0030*/ 	.string	"Build cuda_13.0.r13.0/compiler.36424714_0"
        /*0030*/ 	.string	"-arch sm_100 -m 64 "



//--------------------- .note.nv.cuinfo           --------------------------
	.section	.note.nv.cuinfo,"",@"SHT_NOTE"
	.sectionflags	@"SHF_NOTE_NV_CUINFO"
        /*0018*/ 	.short	0x0002
        /*001a*/ 	.short	0x0064
        /*001c*/ 	.short	0x0082
	.zero		2


//--------------------- .nv.info                  --------------------------
	.section	.nv.info,"",@"SHT_CUDA_INFO"
	.align	4


	//----- nvinfo : EIATTR_REGCOUNT
	.align		4
        /*0000*/ 	.byte	0x04, 0x2f
        /*0002*/ 	.short	(.L_1 - .L_0)
	.align		4
.L_0:
        /*0004*/ 	.word	index@(_Z19cuda_laplace_filterPfS_ffiii)
        /*0008*/ 	.word	0x0000001a


	//----- nvinfo : EIATTR_FRAME_SIZE
	.align		4
.L_1:
        /*000c*/ 	.byte	0x04, 0x11
        /*000e*/ 	.short	(.L_3 - .L_2)
	.align		4
.L_2:
        /*0010*/ 	.word	index@(_Z19cuda_laplace_filterPfS_ffiii)
        /*0014*/ 	.word	0x00000000


	//----- nvinfo : EIATTR_MIN_STACK_SIZE
	.align		4
.L_3:
        /*0018*/ 	.byte	0x04, 0x12
        /*001a*/ 	.short	(.L_5 - .L_4)
	.align		4
.L_4:
        /*001c*/ 	.word	index@(_Z19cuda_laplace_filterPfS_ffiii)
        /*0020*/ 	.word	0x00000000
.L_5:


//--------------------- .nv.compat                --------------------------
	.section	.nv.compat,"",@"SHT_CUDA_COMPAT_INFO"
	.align	4
        /*0000*/ 	.byte	0x02, 0x09, 0x00, 0x00, 0x02, 0x02, 0x01, 0x00, 0x02, 0x05, 0x05, 0x00, 0x03, 0x07, 0x01, 0x01
        /*0010*/ 	.byte	0x02, 0x03, 0x00, 0x00, 0x02, 0x06, 0x01, 0x00, 0x04, 0x0b, 0x08, 0x00, 0x01, 0x00, 0x00, 0x00
        /*0020*/ 	.byte	0x00, 0x00, 0x00, 0x00


//--------------------- .nv.info._Z19cuda_laplace_filterPfS_ffiii --------------------------
	.section	.nv.info._Z19cuda_laplace_filterPfS_ffiii,"",@"SHT_CUDA_INFO"
	.sectionflags	@""
	.align	4


	//----- nvinfo : EIATTR_CUDA_API_VERSION
	.align		4
        /*0000*/ 	.byte	0x04, 0x37
        /*0002*/ 	.short	(.L_7 - .L_6)
.L_6:
        /*0004*/ 	.word	0x00000082


	//----- nvinfo : EIATTR_KPARAM_INFO
	.align		4
.L_7:
        /*0008*/ 	.byte	0x04, 0x17
        /*000a*/ 	.short	(.L_9 - .L_8)
.L_8:
        /*000c*/ 	.word	0x00000000
        /*0010*/ 	.short	0x0006
        /*0012*/ 	.short	0x0020
        /*0014*/ 	.byte	0x00, 0xf0, 0x11, 0x00


	//----- nvinfo : EIATTR_KPARAM_INFO
	.align		4
.L_9:
        /*0018*/ 	.byte	0x04, 0x17
        /*001a*/ 	.short	(.L_11 - .L_10)
.L_10:
        /*001c*/ 	.word	0x00000000
        /*0020*/ 	.short	0x0005
        /*0022*/ 	.short	0x001c
        /*0024*/ 	.byte	0x00, 0xf0, 0x11, 0x00


	//----- nvinfo : EIATTR_KPARAM_INFO
	.align		4
.L_11:
        /*0028*/ 	.byte	0x04, 0x17
        /*002a*/ 	.short	(.L_13 - .L_12)
.L_12:
        /*002c*/ 	.word	0x00000000
        /*0030*/ 	.short	0x0004
        /*0032*/ 	.short	0x0018
        /*0034*/ 	.byte	0x00, 0xf0, 0x11, 0x00


	//----- nvinfo : EIATTR_KPARAM_INFO
	.align		4
.L_13:
        /*0038*/ 	.byte	0x04, 0x17
        /*003a*/ 	.short	(.L_15 - .L_14)
.L_14:
        /*003c*/ 	.word	0x00000000
        /*0040*/ 	.short	0x0003
        /*0042*/ 	.short	0x0014
        /*0044*/ 	.byte	0x00, 0xf0, 0x11, 0x00


	//----- nvinfo : EIATTR_KPARAM_INFO
	.align		4
.L_15:
        /*0048*/ 	.byte	0x04, 0x17
        /*004a*/ 	.short	(.L_17 - .L_16)
.L_16:
        /*004c*/ 	.word	0x00000000
        /*0050*/ 	.short	0x0002
        /*0052*/ 	.short	0x0010
        /*0054*/ 	.byte	0x00, 0xf0, 0x11, 0x00


	//----- nvinfo : EIATTR_KPARAM_INFO
	.align		4
.L_17:
        /*0058*/ 	.byte	0x04, 0x17
        /*005a*/ 	.short	(.L_19 - .L_18)
.L_18:
        /*005c*/ 	.word	0x00000000
        /*0060*/ 	.short	0x0001
        /*0062*/ 	.short	0x0008
        /*0064*/ 	.byte	0x00, 0xf5, 0x21, 0x00


	//----- nvinfo : EIATTR_KPARAM_INFO
	.align		4
.L_19:
        /*0068*/ 	.byte	0x04, 0x17
        /*006a*/ 	.short	(.L_21 - .L_20)
.L_20:
        /*006c*/ 	.word	0x00000000
        /*0070*/ 	.short	0x0000
        /*0072*/ 	.short	0x0000
        /*0074*/ 	.byte	0x00, 0xf5, 0x21, 0x00


	//----- nvinfo : EIATTR_SPARSE_MMA_MASK
	.align		4
.L_21:
        /*0078*/ 	.byte	0x03, 0x50
        /*007a*/ 	.short	0x0000


	//----- nvinfo : EIATTR_MAXREG_COUNT
	.align		4
        /*007c*/ 	.byte	0x03, 0x1b
        /*007e*/ 	.short	0x00ff


	//----- nvinfo : EIATTR_MERCURY_ISA_VERSION
	.align		4
        /*0080*/ 	.byte	0x03, 0x5f
        /*0082*/ 	.short	0x0101


	//----- nvinfo : EIATTR_VRC_CTA_INIT_COUNT
	.align		4
        /*0084*/ 	.byte	0x02, 0x4a
	.zero		1
	.zero		1


	//----- nvinfo : EIATTR_EXIT_INSTR_OFFSETS
	.align		4
        /*0088*/ 	.byte	0x04, 0x1c
        /*008a*/ 	.short	(.L_23 - .L_22)


	//   ....[0]....
.L_22:
        /*008c*/ 	.word	0x00000360


	//----- nvinfo : EIATTR_CRS_STACK_SIZE
	.align		4
.L_23:
        /*0090*/ 	.byte	0x04, 0x1e
        /*0092*/ 	.short	(.L_25 - .L_24)
.L_24:
        /*0094*/ 	.word	0x00000000


	//----- nvinfo : EIATTR_CBANK_PARAM_SIZE
	.align		4
.L_25:
        /*0098*/ 	.byte	0x03, 0x19
        /*009a*/ 	.short	0x0024


	//----- nvinfo : EIATTR_PARAM_CBANK
	.align		4
        /*009c*/ 	.byte	0x04, 0x0a
        /*009e*/ 	.short	(.L_27 - .L_26)
	.align		4
.L_26:
        /*00a0*/ 	.word	index@(.nv.constant0._Z19cuda_laplace_filterPfS_ffiii)
        /*00a4*/ 	.short	0x0380
        /*00a6*/ 	.short	0x0024


	//----- nvinfo : EIATTR_SW_WAR
	.align		4
.L_27:
        /*00a8*/ 	.byte	0x04, 0x36
        /*00aa*/ 	.short	(.L_29 - .L_28)
.L_28:
        /*00ac*/ 	.word	0x00000008
.L_29:


//--------------------- .nv.callgraph             --------------------------
	.section	.nv.callgraph,"",@"SHT_CUDA_CALLGRAPH"
	.align	4
	.sectionentsize	8
	.align		4
        /*0000*/ 	.word	0x00000000
	.align		4
        /*0004*/ 	.word	0xffffffff
	.align		4
        /*0008*/ 	.word	0x00000000
	.align		4
        /*000c*/ 	.word	0xfffffffe
	.align		4
        /*0010*/ 	.word	0x00000000
	.align		4
        /*0014*/ 	.word	0xfffffffd
	.align		4
        /*0018*/ 	.word	0x00000000
	.align		4
        /*001c*/ 	.word	0xfffffffc


//--------------------- .text._Z19cuda_laplace_filterPfS_ffiii --------------------------
	.section	.text._Z19cuda_laplace_filterPfS_ffiii,"ax",@progbits
	.align	128
        .global         _Z19cuda_laplace_filterPfS_ffiii
        .type           _Z19cuda_laplace_filterPfS_ffiii,@function
        .size           _Z19cuda_laplace_filterPfS_ffiii,(.L_x_3 - _Z19cuda_laplace_filterPfS_ffiii)
        .other          _Z19cuda_laplace_filterPfS_ffiii,@"STO_CUDA_ENTRY STV_DEFAULT"
_Z19cuda_laplace_filterPfS_ffiii:
.text._Z19cuda_laplace_filterPfS_ffiii:
[----:B------:R-:W-:Y:S01]  /*0000*/  LDC R1, c[0x0][0x37c] ;  /* 0x0000df00ff017b82 */ /* 0x000fe20000000800 */
[----:B------:R-:W0:Y:S07]  /*0010*/  S2R R9, SR_TID.Y ;  /* 0x0000000000097919 */ /* 0x000e2e0000002200 */
[----:B------:R-:W1:Y:S01]  /*0020*/  LDC.64 R6, c[0x0][0x398] ;  /* 0x0000e600ff067b82 */ /* 0x000e620000000a00 */
[----:B------:R-:W2:Y:S01]  /*0030*/  LDCU UR4, c[0x0][0x360] ;  /* 0x00006c00ff0477ac */ /* 0x000ea20008000800 */
[----:B------:R-:W-:Y:S01]  /*0040*/  BSSY.RECONVERGENT B0, `(.L_x_0) ;  /* 0x000002c000007945 */ /* 0x000fe20003800200 */
[----:B------:R-:W0:Y:S01]  /*0050*/  S2R R4, SR_CTAID.Y ;  /* 0x0000000000047919 */ /* 0x000e220000002600 */
[----:B------:R-:W-:Y:S01]  /*0060*/  MOV R16, RZ ;  /* 0x000000ff00107202 */ /* 0x000fe20000000f00 */
[----:B------:R-:W0:Y:S01]  /*0070*/  LDCU UR5, c[0x0][0x364] ;  /* 0x00006c80ff0577ac */ /* 0x000e220008000800 */
[----:B------:R-:W2:Y:S02]  /*0080*/  S2R R0, SR_TID.X ;  /* 0x0000000000007919 */ /* 0x000ea40000002100 */
[----:B------:R-:W3:Y:S01]  /*0090*/  LDC.64 R2, c[0x0][0x390] ;  /* 0x0000e400ff027b82 */ /* 0x000ee20000000a00 */
[----:B------:R-:W4:Y:S01]  /*00a0*/  LDCU UR6, c[0x0][0x3a0] ;  /* 0x00007400ff0677ac */ /* 0x000f220008000800 */
[----:B------:R-:W2:Y:S01]  /*00b0*/  S2R R5, SR_CTAID.X ;  /* 0x0000000000057919 */ /* 0x000ea20000002500 */
[----:B-1----:R-:W-:Y:S01]  /*00c0*/  IADD3 R11, PT, PT, R7, -R6, RZ ;  /* 0x80000006070b7210 */ /* 0x002fe20007ffe0ff */
[----:B---3--:R-:W-:Y:S01]  /*00d0*/  FMUL R3, R3, R3 ;  /* 0x0000000303037220 */ /* 0x008fe20000400000 */
[----:B0-----:R-:W-:Y:S01]  /*00e0*/  IMAD R9, R4, UR5, R9 ;  /* 0x0000000504097c24 */ /* 0x001fe2000f8e0209 */
[----:B----4-:R-:W-:-:S04]  /*00f0*/  IADD3 R4, PT, PT, -R6, UR6, RZ ;  /* 0x0000000606047c10 */ /* 0x010fc8000fffe1ff */
[----:B------:R-:W-:Y:S01]  /*0100*/  ISETP.GE.AND P0, PT, R9, R4, PT ;  /* 0x000000040900720c */ /* 0x000fe20003f06270 */
[----:B--2---:R-:W-:Y:S01]  /*0110*/  IMAD R0, R5, UR4, R0 ;  /* 0x0000000405007c24 */ /* 0x004fe2000f8e0200 */
[----:B------:R-:W0:Y:S01]  /*0120*/  LDCU.64 UR4, c[0x0][0x358] ;  /* 0x00006b00ff0477ac */ /* 0x000e220008000a00 */
[----:B------:R-:W1:Y:S03]  /*0130*/  LDC.64 R4, c[0x0][0x388] ;  /* 0x0000e200ff047b82 */ /* 0x000e660000000a00 */
[C---:B------:R-:W-:Y:S02]  /*0140*/  ISETP.GE.OR P0, PT, R0.reuse, R11, P0 ;  /* 0x0000000b0000720c */ /* 0x040fe40000706670 */
[----:B------:R-:W-:Y:S01]  /*0150*/  VIMNMX R11, PT, PT, R0, R9, PT ;  /* 0x00000009000b7248 */ /* 0x000fe20003fe0100 */
[----:B------:R-:W-:-:S03]  /*0160*/  IMAD R0, R9, R7, R0 ;  /* 0x0000000709007224 */ /* 0x000fc600078e0200 */
[----:B------:R-:W-:Y:S01]  /*0170*/  ISETP.LT.OR P0, PT, R11, R6, P0 ;  /* 0x000000060b00720c */ /* 0x000fe20000701670 */
[----:B------:R-:W-:-:S12]  /*0180*/  HFMA2 R6, -RZ, RZ, 0, 0 ;  /* 0x00000000ff067431 */ /* 0x000fd800000001ff */
[----:B0-----:R-:W-:Y:S05]  /*0190*/  @P0 BRA `(.L_x_1) ;  /* 0x0000000000580947 */ /* 0x001fea0003800000 */
[----:B------:R-:W0:Y:S02]  /*01a0*/  LDC.64 R18, c[0x0][0x380] ;  /* 0x0000e000ff127b82 */ /* 0x000e240000000a00 */
[----:B0-----:R-:W-:-:S05]  /*01b0*/  IMAD.WIDE R8, R0, 0x4, R18 ;  /* 0x0000000400087825 */ /* 0x001fca00078e0212 */
[----:B------:R-:W2:Y:S01]  /*01c0*/  LDG.E R23, desc[UR4][R8.64] ;  /* 0x0000000408177981 */ /* 0x000ea2000c1e1900 */
[----:B------:R-:W-:Y:S01]  /*01d0*/  IMAD.WIDE R14, R7, 0x4, R8 ;  /* 0x00000004070e7825 */ /* 0x000fe200078e0208 */
[----:B------:R-:W-:Y:S02]  /*01e0*/  IADD3 R7, PT, PT, R0, -R7, RZ ;  /* 0x8000000700077210 */ /* 0x000fe40007ffe0ff */
[----:B------:R-:W3:Y:S04]  /*01f0*/  LDG.E R22, desc[UR4][R8.64+0x4] ;  /* 0x0000040408167981 */ /* 0x000ee8000c1e1900 */
[----:B------:R-:W4:Y:S01]  /*0200*/  LDG.E R14, desc[UR4][R14.64] ;  /* 0x000000040e0e7981 */ /* 0x000f22000c1e1900 */
[----:B------:R-:W-:-:S03]  /*0210*/  IMAD.WIDE R18, R7, 0x4, R18 ;  /* 0x0000000407127825 */ /* 0x000fc600078e0212 */
[----:B------:R-:W5:Y:S04]  /*0220*/  LDG.E R12, desc[UR4][R8.64+-0x4] ;  /* 0xfffffc04080c7981 */ /* 0x000f68000c1e1900 */
[----:B------:R-:W5:Y:S01]  /*0230*/  LDG.E R18, desc[UR4][R18.64] ;  /* 0x0000000412127981 */ /* 0x000f62000c1e1900 */
[----:B--2---:R-:W0:Y:S08]  /*0240*/  F2F.F64.F32 R10, R23 ;  /* 0x00000017000a7310 */ /* 0x004e300000201800 */
[----:B---3--:R-:W2:Y:S08]  /*0250*/  F2F.F64.F32 R6, R22 ;  /* 0x0000001600067310 */ /* 0x008eb00000201800 */
[----:B----4-:R-:W3:Y:S01]  /*0260*/  F2F.F64.F32 R16, R14 ;  /* 0x0000000e00107310 */ /* 0x010ee20000201800 */
[----:B0-----:R-:W-:-:S07]  /*0270*/  DADD R10, R10, R10 ;  /* 0x000000000a0a7229 */ /* 0x001fce000000000a */
[----:B-----5:R-:W0:Y:S01]  /*0280*/  F2F.F64.F32 R12, R12 ;  /* 0x0000000c000c7310 */ /* 0x020e220000201800 */
[----:B--2---:R-:W-:-:S07]  /*0290*/  DADD R6, R6, -R10 ;  /* 0x0000000006067229 */ /* 0x004fce000000080a */
[----:B------:R-:W2:Y:S01]  /*02a0*/  F2F.F64.F32 R20, R18 ;  /* 0x0000001200147310 */ /* 0x000ea20000201800 */
[----:B---3--:R-:W-:Y:S02]  /*02b0*/  DADD R16, -R10, R16 ;  /* 0x000000000a107229 */ /* 0x008fe40000000110 */
[----:B0-----:R-:W-:-:S06]  /*02c0*/  DADD R6, R6, R12 ;  /* 0x0000000006067229 */ /* 0x001fcc000000000c */
[----:B--2---:R-:W-:-:S04]  /*02d0*/  DADD R16, R16, R20 ;  /* 0x0000000010107229 */ /* 0x004fc80000000014 */
[----:B------:R0:W2:Y:S08]  /*02e0*/  F2F.F32.F64 R6, R6 ;  /* 0x0000000600067310 */ /* 0x0000b00000301000 */
[----:B------:R0:W3:Y:S02]  /*02f0*/  F2F.F32.F64 R16, R16 ;  /* 0x0000001000107310 */ /* 0x0000e40000301000 */
.L_x_1:
[----:B------:R-:W-:Y:S05]  /*0300*/  BSYNC.RECONVERGENT B0 ;  /* 0x0000000000007941 */ /* 0x000fea0003800200 */
.L_x_0:
[----:B0-----:R-:W-:Y:S01]  /*0310*/  FMUL R7, R2, R2 ;  /* 0x0000000202077220 */ /* 0x001fe20000400000 */
[----:B---3--:R-:W-:Y:S01]  /*0320*/  FMUL R16, R3, R16 ;  /* 0x0000001003107220 */ /* 0x008fe20000400000 */
[----:B-1----:R-:W-:-:S04]  /*0330*/  IMAD.WIDE R4, R0, 0x4, R4 ;  /* 0x0000000400047825 */ /* 0x002fc800078e0204 */
[----:B--2---:R-:W-:-:S05]  /*0340*/  FFMA R7, R7, R6, R16 ;  /* 0x0000000607077223 */ /* 0x004fca0000000010 */
[----:B------:R-:W-:Y:S01]  /*0350*/  STG.E desc[UR4][R4.64], R7 ;  /* 0x0000000704007986 */ /* 0x000fe2000c101904 */
[----:B------:R-:W-:Y:S05]  /*0360*/  EXIT ;  /* 0x000000000000794d */ /* 0x000fea0003800000 */
.L_x_2:
[----:B------:R-:W-:-:S00]  /*0370*/  BRA `(.L_x_2) ;  /* 0xfffffffc00fc7947 */ /* 0x000fc0000383ffff */
[----:B------:R-:W-:-:S00]  /*0380*/  NOP ;  /* 0x0000000000007918 */ /* 0x000fc00000000000 */
[----:B------:R-:W-:-:S00]  /*0390*/  NOP ;  /* 0x0000000000007918 */ /* 0x000fc00000000000 */
[----:B------:R-:W-:-:S00]  /*03a0*/  NOP ;  /* 0x0000000000007918 */ /* 0x000fc00000000000 */
[----:B------:R-:W-:-:S00]  /*03b0*/  NOP ;  /* 0x0000000000007918 */ /* 0x000fc00000000000 */
[----:B------:R-:W-:-:S00]  /*03c0*/  NOP ;  /* 0x0000000000007918 */ /* 0x000fc00000000000 */
[----:B------:R-:W-:-:S00]  /*03d0*/  NOP ;  /* 0x0000000000007918 */ /* 0x000fc00000000000 */
[----:B------:R-:W-:-:S00]  /*03e0*/  NOP ;  /* 0x0000000000007918 */ /* 0x000fc00000000000 */
[----:B------:R-:W-:-:S00]  /*03f0*/  NOP ;  /* 0x0000000000007918 */ /* 0x000fc00000000000 */
.L_x_3:


//--------------------- .nv.shared.reserved.0     --------------------------
	.section	.nv.shared.reserved.0,"aw",@nobits
	.weak		__nv_reservedSMEM_offset_0_alias
	.size		__nv_reservedSMEM_offset_0_alias, 0, 64
	.other		__nv_reservedSMEM_offset_0_alias,@"STO_CUDA_RESERVED_SHARED STV_DEFAULT"
__nv_reservedSMEM_offset_0_alias:
	.zero		0
	.zero		64


//--------------------- .nv.constant0._Z19cuda_laplace_filterPfS_ffiii --------------------------
	.section	.nv.constant0._Z19cuda_laplace_filterPfS_ffiii,"a",@progbits
	.sectionflags	@""
	.align	4
.nv.constant0._Z19cuda_laplace_filterPfS_ffiii:
	.zero		932


//--------------------- SYMBOLS --------------------------

	.type		.nv.reservedSmem.offset0,@object
	.size		.nv.reservedSmem.offset0,0x4
